//
// Generated by NVIDIA NVVM Compiler
//
// Compiler Build ID: CL-36424714
// Cuda compilation tools, release 13.0, V13.0.88
// Based on NVVM 20.0.0
//

.version 9.0
.target sm_100
.address_size 64

	// .globl	_Z12gpu_timestepP8Particlef

.visible .entry _Z12gpu_timestepP8Particlef(
	.param .u64 .ptr .align 1 _Z12gpu_timestepP8Particlef_param_0,
	.param .f32 _Z12gpu_timestepP8Particlef_param_1
)
{
	.reg .pred 	%p<2>;
	.reg .b32 	%r<5>;
	.reg .b32 	%f<11>;
	.reg .b64 	%rd<5>;

	ld.param.u64 	%rd1, [_Z12gpu_timestepP8Particlef_param_0];
	ld.param.f32 	%f1, [_Z12gpu_timestepP8Particlef_param_1];
	mov.u32 	%r2, %ctaid.x;
	mov.u32 	%r3, %ntid.x;
	mov.u32 	%r4, %tid.x;
	mad.lo.s32 	%r1, %r2, %r3, %r4;
	setp.gt.u32 	%p1, %r1, 999999;
	@%p1 bra 	$L__BB0_2;
	cvta.to.global.u64 	%rd2, %rd1;
	mul.wide.u32 	%rd3, %r1, 24;
	add.s64 	%rd4, %rd2, %rd3;
	ld.global.f32 	%f2, [%rd4+12];
	ld.global.f32 	%f3, [%rd4];
	fma.rn.f32 	%f4, %f1, %f2, %f3;
	st.global.f32 	[%rd4], %f4;
	ld.global.f32 	%f5, [%rd4+16];
	ld.global.f32 	%f6, [%rd4+4];
	fma.rn.f32 	%f7, %f1, %f5, %f6;
	st.global.f32 	[%rd4+4], %f7;
	ld.global.f32 	%f8, [%rd4+20];
	ld.global.f32 	%f9, [%rd4+8];
	fma.rn.f32 	%f10, %f1, %f8, %f9;
	st.global.f32 	[%rd4+8], %f10;
$L__BB0_2:
	ret;

}


// ===== COMPILED SASS (sm_100) =====

	.target	sm_100

	.elftype	@"ET_EXEC"


//--------------------- .note.nv.tkinfo           --------------------------
	.section	.note.nv.tkinfo,"",@"SHT_NOTE"
	.sectionflags	@"SHF_NOTE_NV_TKINFO"
	.tkinfo
        /*0018*/ 	.word	0x00000002
        /*0030*/ 	.string	""
        /*0030*/ 	.string	"ptxas"
        /*0030*/ 	.string	"Cuda compilation tools, release 13.0, V13.0.88"
        /*0030*/ 	.string	"Build cuda_13.0.r13.0/compiler.36424714_0"
        /*0030*/ 	.string	"-arch sm_100 -m 64 "



//--------------------- .note.nv.cuinfo           --------------------------
	.section	.note.nv.cuinfo,"",@"SHT_NOTE"
	.sectionflags	@"SHF_NOTE_NV_CUINFO"
        /*0018*/ 	.short	0x0002
        /*001a*/ 	.short	0x0064
        /*001c*/ 	.short	0x0082
	.zero		2


//--------------------- .nv.info                  --------------------------
	.section	.nv.info,"",@"SHT_CUDA_INFO"
	.align	4


	//----- nvinfo : EIATTR_REGCOUNT
	.align		4
        /*0000*/ 	.byte	0x04, 0x2f
        /*0002*/ 	.short	(.L_1 - .L_0)
	.align		4
.L_0:
        /*0004*/ 	.word	index@(_Z12gpu_timestepP8Particlef)
        /*0008*/ 	.word	0x0000000c


	//----- nvinfo : EIATTR_FRAME_SIZE
	.align		4
.L_1:
        /*000c*/ 	.byte	0x04, 0x11
        /*000e*/ 	.short	(.L_3 - .L_2)
	.align		4
.L_2:
        /*0010*/ 	.word	index@(_Z12gpu_timestepP8Particlef)
        /*0014*/ 	.word	0x00000000


	//----- nvinfo : EIATTR_MIN_STACK_SIZE
	.align		4
.L_3:
        /*0018*/ 	.byte	0x04, 0x12
        /*001a*/ 	.short	(.L_5 - .L_4)
	.align		4
.L_4:
        /*001c*/ 	.word	index@(_Z12gpu_timestepP8Particlef)
        /*0020*/ 	.word	0x00000000
.L_5:


//--------------------- .nv.compat                --------------------------
	.section	.nv.compat,"",@"SHT_CUDA_COMPAT_INFO"
	.align	4
        /*0000*/ 	.byte	0x02, 0x09, 0x00, 0x00, 0x02, 0x02, 0x01, 0x00, 0x02, 0x05, 0x05, 0x00, 0x03, 0x07, 0x01, 0x01
        /*0010*/ 	.byte	0x02, 0x03, 0x00, 0x00, 0x02, 0x06, 0x01, 0x00, 0x04, 0x0b, 0x08, 0x00, 0x09, 0x00, 0x00, 0x00
        /*0020*/ 	.byte	0x00, 0x00, 0x00, 0x00


//--------------------- .nv.info._Z12gpu_timestepP8Particlef --------------------------
	.section	.nv.info._Z12gpu_timestepP8Particlef,"",@"SHT_CUDA_INFO"
	.sectionflags	@""
	.align	4


	//----- nvinfo : EIATTR_CUDA_API_VERSION
	.align		4
        /*0000*/ 	.byte	0x04, 0x37
        /*0002*/ 	.short	(.L_7 - .L_6)
.L_6:
        /*0004*/ 	.word	0x00000082


	//----- nvinfo : EIATTR_KPARAM_INFO
	.align		4
.L_7:
        /*0008*/ 	.byte	0x04, 0x17
        /*000a*/ 	.short	(.L_9 - .L_8)
.L_8:
        /*000c*/ 	.word	0x00000000
        /*0010*/ 	.short	0x0001
        /*0012*/ 	.short	0x0008
        /*0014*/ 	.byte	0x00, 0xf0, 0x11, 0x00


	//----- nvinfo : EIATTR_KPARAM_INFO
	.align		4
.L_9:
        /*0018*/ 	.byte	0x04, 0x17
        /*001a*/ 	.short	(.L_11 - .L_10)
.L_10:
        /*001c*/ 	.word	0x00000000
        /*0020*/ 	.short	0x0000
        /*0022*/ 	.short	0x0000
        /*0024*/ 	.byte	0x00, 0xf5, 0x21, 0x00


	//----- nvinfo : EIATTR_SPARSE_MMA_MASK
	.align		4
.L_11:
        /*0028*/ 	.byte	0x03, 0x50
        /*002a*/ 	.short	0x0000


	//----- nvinfo : EIATTR_MAXREG_COUNT
	.align		4
        /*002c*/ 	.byte	0x03, 0x1b
        /*002e*/ 	.short	0x00ff


	//----- nvinfo : EIATTR_MERCURY_ISA_VERSION
	.align		4
        /*0030*/ 	.byte	0x03, 0x5f
        /*0032*/ 	.short	0x0101


	//----- nvinfo : EIATTR_VRC_CTA_INIT_COUNT
	.align		4
        /*0034*/ 	.byte	0x02, 0x4a
	.zero		1
	.zero		1


	//----- nvinfo : EIATTR_EXIT_INSTR_OFFSETS
	.align		4
        /*0038*/ 	.byte	0x04, 0x1c
        /*003a*/ 	.short	(.L_13 - .L_12)


	//   ....[0]....
.L_12:
        /*003c*/ 	.word	0x00000060


	//   ....[1]....
        /*0040*/ 	.word	0x00000170


	//----- nvinfo : EIATTR_CBANK_PARAM_SIZE
	.align		4
.L_13:
        /*0044*/ 	.byte	0x03, 0x19
        /*0046*/ 	.short	0x000c


	//----- nvinfo : EIATTR_PARAM_CBANK
	.align		4
        /*0048*/ 	.byte	0x04, 0x0a
        /*004a*/ 	.short	(.L_15 - .L_14)
	.align		4
.L_14:
        /*004c*/ 	.word	index@(.nv.constant0._Z12gpu_timestepP8Particlef)
        /*0050*/ 	.short	0x0380
        /*0052*/ 	.short	0x000c


	//----- nvinfo : EIATTR_SW_WAR
	.align		4
.L_15:
        /*0054*/ 	.byte	0x04, 0x36
        /*0056*/ 	.short	(.L_17 - .L_16)
.L_16:
        /*0058*/ 	.word	0x00000008
.L_17:


//--------------------- .nv.callgraph             --------------------------
	.section	.nv.callgraph,"",@"SHT_CUDA_CALLGRAPH"
	.align	4
	.sectionentsize	8
	.align		4
        /*0000*/ 	.word	0x00000000
	.align		4
        /*0004*/ 	.word	0xffffffff
	.align		4
        /*0008*/ 	.word	0x00000000
	.align		4
        /*000c*/ 	.word	0xfffffffe
	.align		4
        /*0010*/ 	.word	0x00000000
	.align		4
        /*0014*/ 	.word	0xfffffffd
	.align		4
        /*0018*/ 	.word	0x00000000
	.align		4
        /*001c*/ 	.word	0xfffffffc


//--------------------- .text._Z12gpu_timestepP8Particlef --------------------------
	.section	.text._Z12gpu_timestepP8Particlef,"ax",@progbits
	.align	128
        .global         _Z12gpu_timestepP8Particlef
        .type           _Z12gpu_timestepP8Particlef,@function
        .size           _Z12gpu_timestepP8Particlef,(.L_x_1 - _Z12gpu_timestepP8Particlef)
        .other          _Z12gpu_timestepP8Particlef,@"STO_CUDA_ENTRY STV_DEFAULT"
_Z12gpu_timestepP8Particlef:
.text._Z12gpu_timestepP8Particlef:
[----:B------:R-:W-:Y:S01]  /*0000*/  LDC R1, c[0x0][0x37c] ;  /* 0x0000df00ff017b82 */ /* 0x000fe20000000800 */
[----:B------:R-:W0:Y:S07]  /*0010*/  S2R R0, SR_TID.X ;  /* 0x0000000000007919 */ /* 0x000e2e0000002100 */
[----:B------:R-:W0:Y:S08]  /*0020*/  S2UR UR4, SR_CTAID.X ;  /* 0x00000000000479c3 */ /* 0x000e300000002500 */
[----:B------:R-:W0:Y:S02]  /*0030*/  LDC R5, c[0x0][0x360] ;  /* 0x0000d800ff057b82 */ /* 0x000e240000000800 */
[----:B0-----:R-:W-:-:S05]  /*0040*/  IMAD R5, R5, UR4, R0 ;  /* 0x0000000405057c24 */ /* 0x001fca000f8e0200 */
[----:B------:R-:W-:-:S13]  /*0050*/  ISETP.GT.U32.AND P0, PT, R5, 0xf423f, PT ;  /* 0x000f423f0500780c */ /* 0x000fda0003f04070 */
[----:B------:R-:W-:Y:S05]  /*0060*/  @P0 EXIT ;  /* 0x000000000000094d */ /* 0x000fea0003800000 */
[----:B------:R-:W0:Y:S01]  /*0070*/  LDC.64 R2, c[0x0][0x380] ;  /* 0x0000e000ff027b82 */ /* 0x000e220000000a00 */
[----:B------:R-:W1:Y:S01]  /*0080*/  LDCU.64 UR4, c[0x0][0x358] ;  /* 0x00006b00ff0477ac */ /* 0x000e620008000a00 */
[----:B------:R-:W2:Y:S01]  /*0090*/  LDCU UR6, c[0x0][0x388] ;  /* 0x00007100ff0677ac */ /* 0x000ea20008000800 */
[----:B0-----:R-:W-:-:S05]  /*00a0*/  IMAD.WIDE.U32 R2, R5, 0x18, R2 ;  /* 0x0000001805027825 */ /* 0x001fca00078e0002 */
[----:B-1----:R-:W2:Y:S04]  /*00b0*/  LDG.E R0, desc[UR4][R2.64+0xc] ;  /* 0x00000c0402007981 */ /* 0x002ea8000c1e1900 */
[----:B------:R-:W2:Y:S04]  /*00c0*/  LDG.E R5, desc[UR4][R2.64] ;  /* 0x0000000402057981 */ /* 0x000ea8000c1e1900 */
[----:B------:R-:W3:Y:S04]  /*00d0*/  LDG.E R4, desc[UR4][R2.64+0x10] ;  /* 0x0000100402047981 */ /* 0x000ee8000c1e1900 */
[----:B------:R-:W3:Y:S04]  /*00e0*/  LDG.E R7, desc[UR4][R2.64+0x4] ;  /* 0x0000040402077981 */ /* 0x000ee8000c1e1900 */
[----:B------:R-:W4:Y:S04]  /*00f0*/  LDG.E R6, desc[UR4][R2.64+0x14] ;  /* 0x0000140402067981 */ /* 0x000f28000c1e1900 */
[----:B------:R-:W4:Y:S01]  /*0100*/  LDG.E R9, desc[UR4][R2.64+0x8] ;  /* 0x0000080402097981 */ /* 0x000f22000c1e1900 */
[----:B--2---:R-:W-:-:S05]  /*0110*/  FFMA R5, R0, UR6, R5 ;  /* 0x0000000600057c23 */ /* 0x004fca0008000005 */
[----:B------:R-:W-:Y:S01]  /*0120*/  STG.E desc[UR4][R2.64], R5 ;  /* 0x0000000502007986 */ /* 0x000fe2000c101904 */
[----:B---3--:R-:W-:-:S05]  /*0130*/  FFMA R7, R4, UR6, R7 ;  /* 0x0000000604077c23 */ /* 0x008fca0008000007 */
[----:B------:R-:W-:Y:S01]  /*0140*/  STG.E desc[UR4][R2.64+0x4], R7 ;  /* 0x0000040702007986 */ /* 0x000fe2000c101904 */
[----:B----4-:R-:W-:-:S05]  /*0150*/  FFMA R9, R6, UR6, R9 ;  /* 0x0000000606097c23 */ /* 0x010fca0008000009 */
[----:B------:R-:W-:Y:S01]  /*0160*/  STG.E desc[UR4][R2.64+0x8], R9 ;  /* 0x0000080902007986 */ /* 0x000fe2000c101904 */
[----:B------:R-:W-:Y:S05]  /*0170*/  EXIT ;  /* 0x000000000000794d */ /* 0x000fea0003800000 */
.L_x_0:
[----:B------:R-:W-:-:S00]  /*0180*/  BRA `(.L_x_0) ;  /* 0xfffffffc00fc7947 */ /* 0x000fc0000383ffff */
[----:B------:R-:W-:-:S00]  /*0190*/  NOP ;  /* 0x0000000000007918 */ /* 0x000fc00000000000 */
        /* <DEDUP_REMOVED lines=14> */
.L_x_1:


//--------------------- .nv.shared.reserved.0     --------------------------
	.section	.nv.shared.reserved.0,"aw",@nobits
	.weak		__nv_reservedSMEM_offset_0_alias
	.size		__nv_reservedSMEM_offset_0_alias, 0, 64
	.other		__nv_reservedSMEM_offset_0_alias,@"STO_CUDA_RESERVED_SHARED STV_DEFAULT"
__nv_reservedSMEM_offset_0_alias:
	.zero		0
	.zero		64


//--------------------- .nv.constant0._Z12gpu_timestepP8Particlef --------------------------
	.section	.nv.constant0._Z12gpu_timestepP8Particlef,"a",@progbits
	.sectionflags	@""
	.align	4
.nv.constant0._Z12gpu_timestepP8Particlef:
	.zero		908


//--------------------- SYMBOLS --------------------------

	.type		.nv.reservedSmem.offset0,@object
	.size		.nv.reservedSmem.offset0,0x4
